	.headerflags	@"EF_CUDA_TEXMODE_UNIFIED EF_CUDA_64BIT_ADDRESS EF_CUDA_ACCELERATORS EF_CUDA_SM90 EF_CUDA_VIRTUAL_SM(EF_CUDA_SM90)"
	.elftype	@"ET_EXEC"


//--------------------- .nv.info                  --------------------------
	.section	.nv.info,"",@"SHT_CUDA_INFO"
	.align	4


	//----- nvinfo : EIATTR_REGCOUNT
	.align		4
        /*0000*/ 	.byte	0x04, 0x2f
        /*0002*/ 	.short	(.L_1 - .L_0)
	.align		4
.L_0:
        /*0004*/ 	.word	index@(triton_poi_fused_clamp_0)
        /*0008*/ 	.word	0x0000000a


	//----- nvinfo : EIATTR_MIN_STACK_SIZE
	.align		4
.L_1:
        /*000c*/ 	.byte	0x04, 0x12
        /*000e*/ 	.short	(.L_3 - .L_2)
	.align		4
.L_2:
        /*0010*/ 	.word	index@(triton_poi_fused_clamp_0)
        /*0014*/ 	.word	0x00000000


	//----- nvinfo : EIATTR_FRAME_SIZE
	.align		4
.L_3:
        /*0018*/ 	.byte	0x04, 0x11
        /*001a*/ 	.short	(.L_5 - .L_4)
	.align		4
.L_4:
        /*001c*/ 	.word	index@(triton_poi_fused_clamp_0)
        /*0020*/ 	.word	0x00000000


	//----- nvinfo : EIATTR_MIN_STACK_SIZE
	.align		4
.L_5:
        /*0024*/ 	.byte	0x04, 0x12
        /*0026*/ 	.short	(.L_7 - .L_6)
	.align		4
.L_6:
        /*0028*/ 	.word	index@(triton_poi_fused_clamp_0)
        /*002c*/ 	.word	0x00000000
.L_7:


//--------------------- .nv.info.triton_poi_fused_clamp_0 --------------------------
	.section	.nv.info.triton_poi_fused_clamp_0,"",@"SHT_CUDA_INFO"
	.sectionflags	@""
	.align	4


	//----- nvinfo : EIATTR_CUDA_API_VERSION
	.align		4
        /*0000*/ 	.byte	0x04, 0x37
        /*0002*/ 	.short	(.L_9 - .L_8)
.L_8:
        /*0004*/ 	.word	0x0000007c


	//----- nvinfo : EIATTR_KPARAM_INFO
	.align		4
.L_9:
        /*0008*/ 	.byte	0x04, 0x17
        /*000a*/ 	.short	(.L_11 - .L_10)
.L_10:
        /*000c*/ 	.word	0x00000000
        /*0010*/ 	.short	0x0002
        /*0012*/ 	.short	0x0010
        /*0014*/ 	.byte	0x00, 0xf0, 0x11, 0x00


	//----- nvinfo : EIATTR_KPARAM_INFO
	.align		4
.L_11:
        /*0018*/ 	.byte	0x04, 0x17
        /*001a*/ 	.short	(.L_13 - .L_12)
.L_12:
        /*001c*/ 	.word	0x00000000
        /*0020*/ 	.short	0x0001
        /*0022*/ 	.short	0x0008
        /*0024*/ 	.byte	0x00, 0xf4, 0x21, 0x00


	//----- nvinfo : EIATTR_KPARAM_INFO
	.align		4
.L_13:
        /*0028*/ 	.byte	0x04, 0x17
        /*002a*/ 	.short	(.L_15 - .L_14)
.L_14:
        /*002c*/ 	.word	0x00000000
        /*0030*/ 	.short	0x0000
        /*0032*/ 	.short	0x0000
        /*0034*/ 	.byte	0x00, 0xf4, 0x21, 0x00


	//----- nvinfo : EIATTR_SPARSE_MMA_MASK
	.align		4
.L_15:
        /*0038*/ 	.byte	0x03, 0x50
        /*003a*/ 	.short	0x0000


	//----- nvinfo : EIATTR_MAXREG_COUNT
	.align		4
        /*003c*/ 	.byte	0x03, 0x1b
        /*003e*/ 	.short	0x00ff


	//----- nvinfo : EIATTR_EXIT_INSTR_OFFSETS
	.align		4
        /*0040*/ 	.byte	0x04, 0x1c
        /*0042*/ 	.short	(.L_17 - .L_16)


	//   ....[0]....
.L_16:
        /*0044*/ 	.word	0x00000120


	//   ....[1]....
        /*0048*/ 	.word	0x00000140


	//----- nvinfo : EIATTR_REQNTID
	.align		4
.L_17:
        /*004c*/ 	.byte	0x04, 0x10
        /*004e*/ 	.short	(.L_19 - .L_18)
.L_18:
        /*0050*/ 	.word	0x00000080
        /*0054*/ 	.word	0x00000001
        /*0058*/ 	.word	0x00000001


	//----- nvinfo : EIATTR_CRS_STACK_SIZE
	.align		4
.L_19:
        /*005c*/ 	.byte	0x04, 0x1e
        /*005e*/ 	.short	(.L_21 - .L_20)
.L_20:
        /*0060*/ 	.word	0x00000000


	//----- nvinfo : EIATTR_CBANK_PARAM_SIZE
	.align		4
.L_21:
        /*0064*/ 	.byte	0x03, 0x19
        /*0066*/ 	.short	0x0014


	//----- nvinfo : EIATTR_PARAM_CBANK
	.align		4
        /*0068*/ 	.byte	0x04, 0x0a
        /*006a*/ 	.short	(.L_23 - .L_22)
	.align		4
.L_22:
        /*006c*/ 	.word	index@(.nv.constant0.triton_poi_fused_clamp_0)
        /*0070*/ 	.short	0x0210
        /*0072*/ 	.short	0x0014


	//----- nvinfo : EIATTR_SW_WAR
	.align		4
.L_23:
        /*0074*/ 	.byte	0x04, 0x36
        /*0076*/ 	.short	(.L_25 - .L_24)
.L_24:
        /*0078*/ 	.word	0x00000008
.L_25:


//--------------------- .nv.callgraph             --------------------------
	.section	.nv.callgraph,"",@"SHT_CUDA_CALLGRAPH"
	.align	4
	.sectionentsize	8
	.align		4
        /*0000*/ 	.word	0x00000000
	.align		4
        /*0004*/ 	.word	0xffffffff
	.align		4
        /*0008*/ 	.word	0x00000000
	.align		4
        /*000c*/ 	.word	0xfffffffe
	.align		4
        /*0010*/ 	.word	0x00000000
	.align		4
        /*0014*/ 	.word	0xfffffffd
	.align		4
        /*0018*/ 	.word	0x00000000
	.align		4
        /*001c*/ 	.word	0xfffffffc


//--------------------- .text.triton_poi_fused_clamp_0 --------------------------
	.section	.text.triton_poi_fused_clamp_0,"ax",@progbits
	.align	128
        .global         triton_poi_fused_clamp_0
        .type           triton_poi_fused_clamp_0,@function
        .size           triton_poi_fused_clamp_0,(.L_x_3 - triton_poi_fused_clamp_0)
        .other          triton_poi_fused_clamp_0,@"STO_CUDA_ENTRY STV_DEFAULT"
triton_poi_fused_clamp_0:
.text.triton_poi_fused_clamp_0:
[----:B------:R-:W0:Y:S02]  /*0000*/  LDC R1, c[0x0][0x28] ;  /* 0x00000a00ff017b82 */ /* 0x000e240000000800 */
[----:B------:R-:W1:Y:S01]  /*0010*/  S2R R0, SR_TID.X ;  /* 0x0000000000007919 */ /* 0x000e620000002100 */
[----:B------:R-:W2:Y:S01]  /*0020*/  LDC.64 R4, c[0x0][0x218] ;  /* 0x00008600ff047b82 */ /* 0x000ea20000000a00 */
[----:B------:R-:W-:Y:S01]  /*0030*/  ULDC.64 UR4, c[0x0][0x208] ;  /* 0x0000820000047ab9 */ /* 0x000fe20000000a00 */
[----:B------:R-:W-:Y:S01]  /*0040*/  BSSY B0, `(.L_x_0) ;  /* 0x000000a000007945 */ /* 0x000fe20003800000 */
[----:B------:R-:W3:Y:S01]  /*0050*/  S2R R7, SR_CTAID.X ;  /* 0x0000000000077919 */ /* 0x000ee20000002500 */
[----:B-1----:R-:W-:-:S05]  /*0060*/  LOP3.LUT R0, R0, 0x7f, RZ, 0xc0, !PT ;  /* 0x0000007f00007812 */ /* 0x002fca00078ec0ff */
[----:B---3--:R-:W-:Y:S02]  /*0070*/  IMAD R7, R7, 0x80, R0 ;  /* 0x0000008007077824 */ /* 0x008fe400078e0200 */
[----:B------:R-:W-:-:S03]  /*0080*/  IMAD.MOV.U32 R0, RZ, RZ, RZ ;  /* 0x000000ffff007224 */ /* 0x000fc600078e00ff */
[----:B------:R-:W-:-:S13]  /*0090*/  ISETP.GE.AND P1, PT, R7, 0x100, PT ;  /* 0x000001000700780c */ /* 0x000fda0003f26270 */
[----:B--2---:R-:W-:Y:S05]  /*00a0*/  @P1 BRA `(.L_x_1) ;  /* 0x00000000000c1947 */ /* 0x004fea0003800000 */
[----:B------:R-:W1:Y:S02]  /*00b0*/  LDC.64 R2, c[0x0][0x210] ;  /* 0x00008400ff027b82 */ /* 0x000e640000000a00 */
[----:B-1----:R-:W-:-:S05]  /*00c0*/  IMAD.WIDE R2, R7, 0x4, R2 ;  /* 0x0000000407027825 */ /* 0x002fca00078e0202 */
[----:B------:R1:W5:Y:S02]  /*00d0*/  LDG.E R0, desc[UR4][R2.64] ;  /* 0x0000000402007981 */ /* 0x000364000c1e1900 */
.L_x_1:
[----:B------:R-:W-:Y:S05]  /*00e0*/  BSYNC B0 ;  /* 0x0000000000007941 */ /* 0x000fea0003800000 */
.L_x_0:
[----:B-----5:R-:W-:Y:S01]  /*00f0*/  FSETP.GTU.AND P0, PT, R0, RZ, PT ;  /* 0x000000ff0000720b */ /* 0x020fe20003f0c000 */
[----:B-1----:R-:W-:-:S03]  /*0100*/  IMAD.WIDE R2, R7, 0x4, R4 ;  /* 0x0000000407027825 */ /* 0x002fc600078e0204 */
[----:B------:R-:W-:Y:S01]  /*0110*/  FSEL R5, R0, RZ, P0 ;  /* 0x000000ff00057208 */ /* 0x000fe20000000000 */
[----:B------:R-:W-:Y:S08]  /*0120*/  @P1 EXIT ;  /* 0x000000000000194d */ /* 0x000ff00003800000 */
[----:B------:R-:W-:Y:S01]  /*0130*/  STG.E desc[UR4][R2.64], R5 ;  /* 0x0000000502007986 */ /* 0x000fe2000c101904 */
[----:B------:R-:W-:Y:S05]  /*0140*/  EXIT ;  /* 0x000000000000794d */ /* 0x000fea0003800000 */
.L_x_2:
[----:B------:R-:W-:-:S00]  /*0150*/  BRA `(.L_x_2) ;  /* 0xfffffffc00fc7947 */ /* 0x000fc0000383ffff */
[----:B------:R-:W-:-:S00]  /*0160*/  NOP ;  /* 0x0000000000007918 */ /* 0x000fc00000000000 */
        /* <DEDUP_REMOVED lines=9> */
.L_x_3:


//--------------------- .nv.constant0.triton_poi_fused_clamp_0 --------------------------
	.section	.nv.constant0.triton_poi_fused_clamp_0,"a",@progbits
	.sectionflags	@""
	.align	4
.nv.constant0.triton_poi_fused_clamp_0:
	.zero		548
